//
// Generated by NVIDIA NVVM Compiler
//
// Compiler Build ID: CL-36424714
// Cuda compilation tools, release 13.0, V13.0.88
// Based on NVVM 20.0.0
//

.version 9.0
.target sm_100
.address_size 64

	// .globl	_Z13rmsNormKernelPKfPfi
.extern .shared .align 16 .b8 sharedData[];

.visible .entry _Z13rmsNormKernelPKfPfi(
	.param .u64 .ptr .align 1 _Z13rmsNormKernelPKfPfi_param_0,
	.param .u64 .ptr .align 1 _Z13rmsNormKernelPKfPfi_param_1,
	.param .u32 _Z13rmsNormKernelPKfPfi_param_2
)
{
	.reg .pred 	%p<6>;
	.reg .b32 	%r<15>;
	.reg .b32 	%f<7>;
	.reg .b64 	%rd<9>;

	ld.param.u64 	%rd1, [_Z13rmsNormKernelPKfPfi_param_0];
	ld.param.u64 	%rd2, [_Z13rmsNormKernelPKfPfi_param_1];
	ld.param.u32 	%r8, [_Z13rmsNormKernelPKfPfi_param_2];
	mov.u32 	%r1, %tid.x;
	mov.u32 	%r2, %ctaid.x;
	mov.u32 	%r14, %ntid.x;
	mad.lo.s32 	%r4, %r2, %r14, %r1;
	setp.ge.s32 	%p1, %r4, %r8;
	shl.b32 	%r9, %r1, 2;
	mov.u32 	%r10, sharedData;
	add.s32 	%r5, %r10, %r9;
	@%p1 bra 	$L__BB0_2;
	cvta.to.global.u64 	%rd3, %rd1;
	mul.wide.s32 	%rd4, %r4, 4;
	add.s64 	%rd5, %rd3, %rd4;
	ld.global.f32 	%f1, [%rd5];
	mul.f32 	%f2, %f1, %f1;
	st.shared.f32 	[%r5], %f2;
	bra.uni 	$L__BB0_3;
$L__BB0_2:
	mov.b32 	%r11, 0;
	st.shared.u32 	[%r5], %r11;
$L__BB0_3:
	bar.sync 	0;
	setp.lt.u32 	%p2, %r14, 2;
	@%p2 bra 	$L__BB0_7;
$L__BB0_4:
	shr.u32 	%r7, %r14, 1;
	setp.ge.u32 	%p3, %r1, %r7;
	@%p3 bra 	$L__BB0_6;
	shl.b32 	%r12, %r7, 2;
	add.s32 	%r13, %r5, %r12;
	ld.shared.f32 	%f3, [%r13];
	ld.shared.f32 	%f4, [%r5];
	add.f32 	%f5, %f3, %f4;
	st.shared.f32 	[%r5], %f5;
$L__BB0_6:
	bar.sync 	0;
	setp.gt.u32 	%p4, %r14, 3;
	mov.u32 	%r14, %r7;
	@%p4 bra 	$L__BB0_4;
$L__BB0_7:
	setp.ne.s32 	%p5, %r1, 0;
	@%p5 bra 	$L__BB0_9;
	ld.shared.f32 	%f6, [sharedData];
	cvta.to.global.u64 	%rd6, %rd2;
	mul.wide.u32 	%rd7, %r2, 4;
	add.s64 	%rd8, %rd6, %rd7;
	st.global.f32 	[%rd8], %f6;
$L__BB0_9:
	ret;

}


// ===== COMPILED SASS (sm_100) =====

	.target	sm_100

	.elftype	@"ET_EXEC"


//--------------------- .note.nv.tkinfo           --------------------------
	.section	.note.nv.tkinfo,"",@"SHT_NOTE"
	.sectionflags	@"SHF_NOTE_NV_TKINFO"
	.tkinfo
        /*0018*/ 	.word	0x00000002
        /*0030*/ 	.string	""
        /*0030*/ 	.string	"ptxas"
        /*0030*/ 	.string	"Cuda compilation tools, release 13.0, V13.0.88"
        /*0030*/ 	.string	"Build cuda_13.0.r13.0/compiler.36424714_0"
        /*0030*/ 	.string	"-arch sm_100 -m 64 "



//--------------------- .note.nv.cuinfo           --------------------------
	.section	.note.nv.cuinfo,"",@"SHT_NOTE"
	.sectionflags	@"SHF_NOTE_NV_CUINFO"
        /*0018*/ 	.short	0x0002
        /*001a*/ 	.short	0x0064
        /*001c*/ 	.short	0x0082
	.zero		2


//--------------------- .nv.info                  --------------------------
	.section	.nv.info,"",@"SHT_CUDA_INFO"
	.align	4


	//----- nvinfo : EIATTR_REGCOUNT
	.align		4
        /*0000*/ 	.byte	0x04, 0x2f
        /*0002*/ 	.short	(.L_1 - .L_0)
	.align		4
.L_0:
        /*0004*/ 	.word	index@(_Z13rmsNormKernelPKfPfi)
        /*0008*/ 	.word	0x0000000a


	//----- nvinfo : EIATTR_FRAME_SIZE
	.align		4
.L_1:
        /*000c*/ 	.byte	0x04, 0x11
        /*000e*/ 	.short	(.L_3 - .L_2)
	.align		4
.L_2:
        /*0010*/ 	.word	index@(_Z13rmsNormKernelPKfPfi)
        /*0014*/ 	.word	0x00000000


	//----- nvinfo : EIATTR_MIN_STACK_SIZE
	.align		4
.L_3:
        /*0018*/ 	.byte	0x04, 0x12
        /*001a*/ 	.short	(.L_5 - .L_4)
	.align		4
.L_4:
        /*001c*/ 	.word	index@(_Z13rmsNormKernelPKfPfi)
        /*0020*/ 	.word	0x00000000
.L_5:


//--------------------- .nv.compat                --------------------------
	.section	.nv.compat,"",@"SHT_CUDA_COMPAT_INFO"
	.align	4
        /*0000*/ 	.byte	0x02, 0x09, 0x00, 0x00, 0x02, 0x02, 0x01, 0x00, 0x02, 0x05, 0x05, 0x00, 0x03, 0x07, 0x01, 0x01
        /*0010*/ 	.byte	0x02, 0x03, 0x00, 0x00, 0x02, 0x06, 0x01, 0x00, 0x04, 0x0b, 0x08, 0x00, 0x09, 0x00, 0x00, 0x00
        /*0020*/ 	.byte	0x00, 0x00, 0x00, 0x00


//--------------------- .nv.info._Z13rmsNormKernelPKfPfi --------------------------
	.section	.nv.info._Z13rmsNormKernelPKfPfi,"",@"SHT_CUDA_INFO"
	.sectionflags	@""
	.align	4


	//----- nvinfo : EIATTR_CUDA_API_VERSION
	.align		4
        /*0000*/ 	.byte	0x04, 0x37
        /*0002*/ 	.short	(.L_7 - .L_6)
.L_6:
        /*0004*/ 	.word	0x00000082


	//----- nvinfo : EIATTR_KPARAM_INFO
	.align		4
.L_7:
        /*0008*/ 	.byte	0x04, 0x17
        /*000a*/ 	.short	(.L_9 - .L_8)
.L_8:
        /*000c*/ 	.word	0x00000000
        /*0010*/ 	.short	0x0002
        /*0012*/ 	.short	0x0010
        /*0014*/ 	.byte	0x00, 0xf0, 0x11, 0x00


	//----- nvinfo : EIATTR_KPARAM_INFO
	.align		4
.L_9:
        /*0018*/ 	.byte	0x04, 0x17
        /*001a*/ 	.short	(.L_11 - .L_10)
.L_10:
        /*001c*/ 	.word	0x00000000
        /*0020*/ 	.short	0x0001
        /*0022*/ 	.short	0x0008
        /*0024*/ 	.byte	0x00, 0xf5, 0x21, 0x00


	//----- nvinfo : EIATTR_KPARAM_INFO
	.align		4
.L_11:
        /*0028*/ 	.byte	0x04, 0x17
        /*002a*/ 	.short	(.L_13 - .L_12)
.L_12:
        /*002c*/ 	.word	0x00000000
        /*0030*/ 	.short	0x0000
        /*0032*/ 	.short	0x0000
        /*0034*/ 	.byte	0x00, 0xf5, 0x21, 0x00


	//----- nvinfo : EIATTR_SPARSE_MMA_MASK
	.align		4
.L_13:
        /*0038*/ 	.byte	0x03, 0x50
        /*003a*/ 	.short	0x0000


	//----- nvinfo : EIATTR_MAXREG_COUNT
	.align		4
        /*003c*/ 	.byte	0x03, 0x1b
        /*003e*/ 	.short	0x00ff


	//----- nvinfo : EIATTR_NUM_BARRIERS
	.align		4
        /*0040*/ 	.byte	0x02, 0x4c
        /*0042*/ 	.byte	0x01
	.zero		1


	//----- nvinfo : EIATTR_MERCURY_ISA_VERSION
	.align		4
        /*0044*/ 	.byte	0x03, 0x5f
        /*0046*/ 	.short	0x0101


	//----- nvinfo : EIATTR_VRC_CTA_INIT_COUNT
	.align		4
        /*0048*/ 	.byte	0x02, 0x4a
	.zero		1
	.zero		1


	//----- nvinfo : EIATTR_EXIT_INSTR_OFFSETS
	.align		4
        /*004c*/ 	.byte	0x04, 0x1c
        /*004e*/ 	.short	(.L_15 - .L_14)


	//   ....[0]....
.L_14:
        /*0050*/ 	.word	0x00000220


	//   ....[1]....
        /*0054*/ 	.word	0x000002a0


	//----- nvinfo : EIATTR_CBANK_PARAM_SIZE
	.align		4
.L_15:
        /*0058*/ 	.byte	0x03, 0x19
        /*005a*/ 	.short	0x0014


	//----- nvinfo : EIATTR_PARAM_CBANK
	.align		4
        /*005c*/ 	.byte	0x04, 0x0a
        /*005e*/ 	.short	(.L_17 - .L_16)
	.align		4
.L_16:
        /*0060*/ 	.word	index@(.nv.constant0._Z13rmsNormKernelPKfPfi)
        /*0064*/ 	.short	0x0380
        /*0066*/ 	.short	0x0014


	//----- nvinfo : EIATTR_SW_WAR
	.align		4
.L_17:
        /*0068*/ 	.byte	0x04, 0x36
        /*006a*/ 	.short	(.L_19 - .L_18)
.L_18:
        /*006c*/ 	.word	0x00000008
.L_19:


//--------------------- .nv.callgraph             --------------------------
	.section	.nv.callgraph,"",@"SHT_CUDA_CALLGRAPH"
	.align	4
	.sectionentsize	8
	.align		4
        /*0000*/ 	.word	0x00000000
	.align		4
        /*0004*/ 	.word	0xffffffff
	.align		4
        /*0008*/ 	.word	0x00000000
	.align		4
        /*000c*/ 	.word	0xfffffffe
	.align		4
        /*0010*/ 	.word	0x00000000
	.align		4
        /*0014*/ 	.word	0xfffffffd
	.align		4
        /*0018*/ 	.word	0x00000000
	.align		4
        /*001c*/ 	.word	0xfffffffc


//--------------------- .text._Z13rmsNormKernelPKfPfi --------------------------
	.section	.text._Z13rmsNormKernelPKfPfi,"ax",@progbits
	.align	128
        .global         _Z13rmsNormKernelPKfPfi
        .type           _Z13rmsNormKernelPKfPfi,@function
        .size           _Z13rmsNormKernelPKfPfi,(.L_x_3 - _Z13rmsNormKernelPKfPfi)
        .other          _Z13rmsNormKernelPKfPfi,@"STO_CUDA_ENTRY STV_DEFAULT"
_Z13rmsNormKernelPKfPfi:
.text._Z13rmsNormKernelPKfPfi:
[----:B------:R-:W-:Y:S01]  /*0000*/  LDC R1, c[0x0][0x37c] ;  /* 0x0000df00ff017b82 */ /* 0x000fe20000000800 */
[----:B------:R-:W0:Y:S01]  /*0010*/  S2R R6, SR_TID.X ;  /* 0x0000000000067919 */ /* 0x000e220000002100 */
[----:B------:R-:W0:Y:S01]  /*0020*/  LDCU UR8, c[0x0][0x360] ;  /* 0x00006c00ff0877ac */ /* 0x000e220008000800 */
[----:B------:R-:W0:Y:S01]  /*0030*/  S2R R7, SR_CTAID.X ;  /* 0x0000000000077919 */ /* 0x000e220000002500 */
[----:B------:R-:W1:Y:S01]  /*0040*/  LDCU UR4, c[0x0][0x390] ;  /* 0x00007200ff0477ac */ /* 0x000e620008000800 */
[----:B------:R-:W2:Y:S01]  /*0050*/  LDCU.64 UR6, c[0x0][0x358] ;  /* 0x00006b00ff0677ac */ /* 0x000ea20008000a00 */
[----:B0-----:R-:W-:-:S05]  /*0060*/  IMAD R5, R7, UR8, R6 ;  /* 0x0000000807057c24 */ /* 0x001fca000f8e0206 */
[----:B-1----:R-:W-:-:S13]  /*0070*/  ISETP.GE.AND P1, PT, R5, UR4, PT ;  /* 0x0000000405007c0c */ /* 0x002fda000bf26270 */
[----:B------:R-:W0:Y:S02]  /*0080*/  @!P1 LDC.64 R2, c[0x0][0x380] ;  /* 0x0000e000ff029b82 */ /* 0x000e240000000a00 */
[----:B0-----:R-:W-:-:S06]  /*0090*/  @!P1 IMAD.WIDE R2, R5, 0x4, R2 ;  /* 0x0000000405029825 */ /* 0x001fcc00078e0202 */
[----:B--2---:R-:W2:Y:S01]  /*00a0*/  @!P1 LDG.E R2, desc[UR6][R2.64] ;  /* 0x0000000602029981 */ /* 0x004ea2000c1e1900 */
[----:B------:R-:W0:Y:S01]  /*00b0*/  S2UR UR5, SR_CgaCtaId ;  /* 0x00000000000579c3 */ /* 0x000e220000008800 */
[----:B------:R-:W-:Y:S01]  /*00c0*/  IMAD.U32 R4, RZ, RZ, UR8 ;  /* 0x00000008ff047e24 */ /* 0x000fe2000f8e00ff */
[----:B------:R-:W-:Y:S01]  /*00d0*/  UMOV UR4, 0x400 ;  /* 0x0000040000047882 */ /* 0x000fe20000000000 */
[----:B------:R-:W-:-:S03]  /*00e0*/  ISETP.NE.AND P0, PT, R6, RZ, PT ;  /* 0x000000ff0600720c */ /* 0x000fc60003f05270 */
[----:B------:R-:W-:Y:S01]  /*00f0*/  ISETP.GE.U32.AND P2, PT, R4, 0x2, PT ;  /* 0x000000020400780c */ /* 0x000fe20003f46070 */
[----:B0-----:R-:W-:-:S06]  /*0100*/  ULEA UR4, UR5, UR4, 0x18 ;  /* 0x0000000405047291 */ /* 0x001fcc000f8ec0ff */
[----:B------:R-:W-:Y:S01]  /*0110*/  LEA R0, R6, UR4, 0x2 ;  /* 0x0000000406007c11 */ /* 0x000fe2000f8e10ff */
[----:B--2---:R-:W-:-:S05]  /*0120*/  @!P1 FMUL R5, R2, R2 ;  /* 0x0000000202059220 */ /* 0x004fca0000400000 */
[----:B------:R0:W-:Y:S04]  /*0130*/  @!P1 STS [R0], R5 ;  /* 0x0000000500009388 */ /* 0x0001e80000000800 */
[----:B------:R0:W-:Y:S01]  /*0140*/  @P1 STS [R0], RZ ;  /* 0x000000ff00001388 */ /* 0x0001e20000000800 */
[----:B------:R-:W-:Y:S06]  /*0150*/  BAR.SYNC.DEFER_BLOCKING 0x0 ;  /* 0x0000000000007b1d */ /* 0x000fec0000010000 */
[----:B------:R-:W-:Y:S05]  /*0160*/  @!P2 BRA `(.L_x_0) ;  /* 0x00000000002ca947 */ /* 0x000fea0003800000 */
.L_x_1:
[----:B0-----:R-:W-:-:S04]  /*0170*/  SHF.R.U32.HI R5, RZ, 0x1, R4 ;  /* 0x00000001ff057819 */ /* 0x001fc80000011604 */
[----:B------:R-:W-:-:S13]  /*0180*/  ISETP.GE.U32.AND P1, PT, R6, R5, PT ;  /* 0x000000050600720c */ /* 0x000fda0003f26070 */
[----:B------:R-:W-:Y:S01]  /*0190*/  @!P1 LEA R2, R5, R0, 0x2 ;  /* 0x0000000005029211 */ /* 0x000fe200078e10ff */
[----:B------:R-:W-:Y:S05]  /*01a0*/  @!P1 LDS R3, [R0] ;  /* 0x0000000000039984 */ /* 0x000fea0000000800 */
[----:B------:R-:W0:Y:S02]  /*01b0*/  @!P1 LDS R2, [R2] ;  /* 0x0000000002029984 */ /* 0x000e240000000800 */
[----:B0-----:R-:W-:-:S05]  /*01c0*/  @!P1 FADD R3, R2, R3 ;  /* 0x0000000302039221 */ /* 0x001fca0000000000 */
[----:B------:R1:W-:Y:S01]  /*01d0*/  @!P1 STS [R0], R3 ;  /* 0x0000000300009388 */ /* 0x0003e20000000800 */
[----:B------:R-:W-:Y:S01]  /*01e0*/  BAR.SYNC.DEFER_BLOCKING 0x0 ;  /* 0x0000000000007b1d */ /* 0x000fe20000010000 */
[----:B------:R-:W-:Y:S01]  /*01f0*/  ISETP.GT.U32.AND P1, PT, R4, 0x3, PT ;  /* 0x000000030400780c */ /* 0x000fe20003f24070 */
[----:B------:R-:W-:-:S12]  /*0200*/  IMAD.MOV.U32 R4, RZ, RZ, R5 ;  /* 0x000000ffff047224 */ /* 0x000fd800078e0005 */
[----:B-1----:R-:W-:Y:S05]  /*0210*/  @P1 BRA `(.L_x_1) ;  /* 0xfffffffc00d41947 */ /* 0x002fea000383ffff */
.L_x_0:
[----:B------:R-:W-:Y:S05]  /*0220*/  @P0 EXIT ;  /* 0x000000000000094d */ /* 0x000fea0003800000 */
[----:B------:R-:W1:Y:S01]  /*0230*/  S2UR UR5, SR_CgaCtaId ;  /* 0x00000000000579c3 */ /* 0x000e620000008800 */
[----:B------:R-:W-:-:S07]  /*0240*/  UMOV UR4, 0x400 ;  /* 0x0000040000047882 */ /* 0x000fce0000000000 */
[----:B------:R-:W2:Y:S01]  /*0250*/  LDC.64 R2, c[0x0][0x388] ;  /* 0x0000e200ff027b82 */ /* 0x000ea20000000a00 */
[----:B-1----:R-:W-:Y:S01]  /*0260*/  ULEA UR4, UR5, UR4, 0x18 ;  /* 0x0000000405047291 */ /* 0x002fe2000f8ec0ff */
[----:B--2---:R-:W-:-:S08]  /*0270*/  IMAD.WIDE.U32 R2, R7, 0x4, R2 ;  /* 0x0000000407027825 */ /* 0x004fd000078e0002 */
[----:B0-----:R-:W0:Y:S04]  /*0280*/  LDS R5, [UR4] ;  /* 0x00000004ff057984 */ /* 0x001e280008000800 */
[----:B0-----:R-:W-:Y:S01]  /*0290*/  STG.E desc[UR6][R2.64], R5 ;  /* 0x0000000502007986 */ /* 0x001fe2000c101906 */
[----:B------:R-:W-:Y:S05]  /*02a0*/  EXIT ;  /* 0x000000000000794d */ /* 0x000fea0003800000 */
.L_x_2:
[----:B------:R-:W-:-:S00]  /*02b0*/  BRA `(.L_x_2) ;  /* 0xfffffffc00fc7947 */ /* 0x000fc0000383ffff */
[----:B------:R-:W-:-:S00]  /*02c0*/  NOP ;  /* 0x0000000000007918 */ /* 0x000fc00000000000 */
        /* <DEDUP_REMOVED lines=11> */
.L_x_3:


//--------------------- .nv.shared._Z13rmsNormKernelPKfPfi --------------------------
	.section	.nv.shared._Z13rmsNormKernelPKfPfi,"aw",@nobits
	.sectionflags	@""
	.align	16
	.zero		1024


//--------------------- .nv.shared.reserved.0     --------------------------
	.section	.nv.shared.reserved.0,"aw",@nobits
	.weak		__nv_reservedSMEM_offset_0_alias
	.size		__nv_reservedSMEM_offset_0_alias, 0, 64
	.other		__nv_reservedSMEM_offset_0_alias,@"STO_CUDA_RESERVED_SHARED STV_DEFAULT"
__nv_reservedSMEM_offset_0_alias:
	.zero		0
	.zero		64


//--------------------- .nv.constant0._Z13rmsNormKernelPKfPfi --------------------------
	.section	.nv.constant0._Z13rmsNormKernelPKfPfi,"a",@progbits
	.sectionflags	@""
	.align	4
.nv.constant0._Z13rmsNormKernelPKfPfi:
	.zero		916


//--------------------- SYMBOLS --------------------------

	.type		.nv.reservedSmem.offset0,@object
	.size		.nv.reservedSmem.offset0,0x4
	.type		.nv.reservedSmem.cap,@object
	.size		.nv.reservedSmem.cap,0x4
